//
// Generated by NVIDIA NVVM Compiler
//
// Compiler Build ID: CL-36424714
// Cuda compilation tools, release 13.0, V13.0.88
// Based on NVVM 20.0.0
//

.version 9.0
.target sm_100
.address_size 64

	// .globl	_Z29treeReductionGridStrideKernelILj8EEvjPKiPx
.extern .shared .align 16 .b8 warp_partial_sum[];

.visible .entry _Z29treeReductionGridStrideKernelILj8EEvjPKiPx(
	.param .u32 _Z29treeReductionGridStrideKernelILj8EEvjPKiPx_param_0,
	.param .u64 .ptr .align 1 _Z29treeReductionGridStrideKernelILj8EEvjPKiPx_param_1,
	.param .u64 .ptr .align 1 _Z29treeReductionGridStrideKernelILj8EEvjPKiPx_param_2
)
{
	.reg .pred 	%p<23>;
	.reg .b32 	%r<53>;
	.reg .b64 	%rd<39>;

	ld.param.u32 	%r7, [_Z29treeReductionGridStrideKernelILj8EEvjPKiPx_param_0];
	ld.param.u64 	%rd12, [_Z29treeReductionGridStrideKernelILj8EEvjPKiPx_param_1];
	ld.param.u64 	%rd13, [_Z29treeReductionGridStrideKernelILj8EEvjPKiPx_param_2];
	cvta.to.global.u64 	%rd1, %rd13;
	cvta.to.global.u64 	%rd2, %rd12;
	mov.u32 	%r1, %tid.x;
	mov.u32 	%r8, %ctaid.x;
	shl.b32 	%r9, %r8, 8;
	add.s32 	%r10, %r9, %r1;
	mov.u32 	%r11, %nctaid.x;
	shl.b32 	%r2, %r11, 8;
	mul.wide.u32 	%rd14, %r10, 4;
	add.s64 	%rd15, %rd2, %rd14;
	ld.global.nc.u32 	%r12, [%rd15];
	cvt.s64.s32 	%rd37, %r12;
	add.s32 	%r52, %r10, %r2;
	setp.ge.u32 	%p1, %r52, %r7;
	@%p1 bra 	$L__BB0_2;
$L__BB0_1:
	mul.wide.u32 	%rd16, %r52, 4;
	add.s64 	%rd17, %rd2, %rd16;
	ld.global.nc.u32 	%r13, [%rd17];
	cvt.s64.s32 	%rd18, %r13;
	add.s64 	%rd37, %rd37, %rd18;
	add.s32 	%r52, %r52, %r2;
	setp.lt.u32 	%p2, %r52, %r7;
	@%p2 bra 	$L__BB0_1;
$L__BB0_2:
	// begin inline asm
	mov.b64 {%r14,%r15}, %rd37;
	// end inline asm
	shfl.sync.down.b32	%r17|%p3, %r15, 16, 31, -1;
	shfl.sync.down.b32	%r16|%p4, %r14, 16, 31, -1;
	// begin inline asm
	mov.b64 %rd20, {%r16,%r17};
	// end inline asm
	add.s64 	%rd21, %rd20, %rd37;
	// begin inline asm
	mov.b64 {%r18,%r19}, %rd21;
	// end inline asm
	shfl.sync.down.b32	%r21|%p5, %r19, 8, 31, 65535;
	shfl.sync.down.b32	%r20|%p6, %r18, 8, 31, 65535;
	// begin inline asm
	mov.b64 %rd22, {%r20,%r21};
	// end inline asm
	add.s64 	%rd23, %rd22, %rd21;
	// begin inline asm
	mov.b64 {%r22,%r23}, %rd23;
	// end inline asm
	shfl.sync.down.b32	%r25|%p7, %r23, 4, 31, 255;
	shfl.sync.down.b32	%r24|%p8, %r22, 4, 31, 255;
	// begin inline asm
	mov.b64 %rd24, {%r24,%r25};
	// end inline asm
	add.s64 	%rd25, %rd24, %rd23;
	// begin inline asm
	mov.b64 {%r26,%r27}, %rd25;
	// end inline asm
	shfl.sync.down.b32	%r29|%p9, %r27, 2, 31, 15;
	shfl.sync.down.b32	%r28|%p10, %r26, 2, 31, 15;
	// begin inline asm
	mov.b64 %rd26, {%r28,%r29};
	// end inline asm
	add.s64 	%rd27, %rd26, %rd25;
	// begin inline asm
	mov.b64 {%r30,%r31}, %rd27;
	// end inline asm
	shfl.sync.down.b32	%r33|%p11, %r31, 1, 31, 3;
	shfl.sync.down.b32	%r32|%p12, %r30, 1, 31, 3;
	// begin inline asm
	mov.b64 %rd28, {%r32,%r33};
	// end inline asm
	add.s64 	%rd7, %rd28, %rd27;
	and.b32  	%r6, %r1, 31;
	setp.ne.s32 	%p13, %r6, 0;
	@%p13 bra 	$L__BB0_4;
	shr.u32 	%r34, %r1, 2;
	mov.u32 	%r35, warp_partial_sum;
	add.s32 	%r36, %r35, %r34;
	st.shared.u64 	[%r36], %rd7;
$L__BB0_4:
	bar.sync 	0;
	setp.gt.u32 	%p14, %r1, 31;
	@%p14 bra 	$L__BB0_8;
	setp.ne.s32 	%p15, %r6, 0;
	shl.b32 	%r49, %r6, 3;
	mov.u32 	%r50, warp_partial_sum;
	add.s32 	%r51, %r50, %r49;
	ld.shared.u64 	%rd29, [%r51];
	// begin inline asm
	mov.b64 {%r37,%r38}, %rd29;
	// end inline asm
	shfl.sync.down.b32	%r40|%p16, %r38, 4, 31, 255;
	shfl.sync.down.b32	%r39|%p17, %r37, 4, 31, 255;
	// begin inline asm
	mov.b64 %rd30, {%r39,%r40};
	// end inline asm
	add.s64 	%rd31, %rd30, %rd29;
	// begin inline asm
	mov.b64 {%r41,%r42}, %rd31;
	// end inline asm
	shfl.sync.down.b32	%r44|%p18, %r42, 2, 31, 15;
	shfl.sync.down.b32	%r43|%p19, %r41, 2, 31, 15;
	// begin inline asm
	mov.b64 %rd32, {%r43,%r44};
	// end inline asm
	add.s64 	%rd33, %rd32, %rd31;
	// begin inline asm
	mov.b64 {%r45,%r46}, %rd33;
	// end inline asm
	shfl.sync.down.b32	%r48|%p20, %r46, 1, 31, 3;
	shfl.sync.down.b32	%r47|%p21, %r45, 1, 31, 3;
	// begin inline asm
	mov.b64 %rd34, {%r47,%r48};
	// end inline asm
	add.s64 	%rd8, %rd34, %rd33;
	@%p15 bra 	$L__BB0_8;
	ld.global.u64 	%rd38, [%rd1];
$L__BB0_7:
	add.s64 	%rd35, %rd8, %rd38;
	atom.relaxed.global.cas.b64 	%rd11, [%rd1], %rd38, %rd35;
	setp.ne.s64 	%p22, %rd38, %rd11;
	mov.u64 	%rd38, %rd11;
	@%p22 bra 	$L__BB0_7;
$L__BB0_8:
	ret;

}
	// .globl	_Z29treeReductionGridStrideKernelILj9EEvjPKiPx
.visible .entry _Z29treeReductionGridStrideKernelILj9EEvjPKiPx(
	.param .u32 _Z29treeReductionGridStrideKernelILj9EEvjPKiPx_param_0,
	.param .u64 .ptr .align 1 _Z29treeReductionGridStrideKernelILj9EEvjPKiPx_param_1,
	.param .u64 .ptr .align 1 _Z29treeReductionGridStrideKernelILj9EEvjPKiPx_param_2
)
{
	.reg .pred 	%p<25>;
	.reg .b32 	%r<57>;
	.reg .b64 	%rd<41>;

	ld.param.u32 	%r7, [_Z29treeReductionGridStrideKernelILj9EEvjPKiPx_param_0];
	ld.param.u64 	%rd12, [_Z29treeReductionGridStrideKernelILj9EEvjPKiPx_param_1];
	ld.param.u64 	%rd13, [_Z29treeReductionGridStrideKernelILj9EEvjPKiPx_param_2];
	cvta.to.global.u64 	%rd1, %rd13;
	cvta.to.global.u64 	%rd2, %rd12;
	mov.u32 	%r1, %tid.x;
	mov.u32 	%r8, %ctaid.x;
	shl.b32 	%r9, %r8, 9;
	add.s32 	%r10, %r9, %r1;
	mov.u32 	%r11, %nctaid.x;
	shl.b32 	%r2, %r11, 9;
	mul.wide.u32 	%rd14, %r10, 4;
	add.s64 	%rd15, %rd2, %rd14;
	ld.global.nc.u32 	%r12, [%rd15];
	cvt.s64.s32 	%rd39, %r12;
	add.s32 	%r56, %r10, %r2;
	setp.ge.u32 	%p1, %r56, %r7;
	@%p1 bra 	$L__BB1_2;
$L__BB1_1:
	mul.wide.u32 	%rd16, %r56, 4;
	add.s64 	%rd17, %rd2, %rd16;
	ld.global.nc.u32 	%r13, [%rd17];
	cvt.s64.s32 	%rd18, %r13;
	add.s64 	%rd39, %rd39, %rd18;
	add.s32 	%r56, %r56, %r2;
	setp.lt.u32 	%p2, %r56, %r7;
	@%p2 bra 	$L__BB1_1;
$L__BB1_2:
	// begin inline asm
	mov.b64 {%r14,%r15}, %rd39;
	// end inline asm
	shfl.sync.down.b32	%r17|%p3, %r15, 16, 31, -1;
	shfl.sync.down.b32	%r16|%p4, %r14, 16, 31, -1;
	// begin inline asm
	mov.b64 %rd20, {%r16,%r17};
	// end inline asm
	add.s64 	%rd21, %rd20, %rd39;
	// begin inline asm
	mov.b64 {%r18,%r19}, %rd21;
	// end inline asm
	shfl.sync.down.b32	%r21|%p5, %r19, 8, 31, 65535;
	shfl.sync.down.b32	%r20|%p6, %r18, 8, 31, 65535;
	// begin inline asm
	mov.b64 %rd22, {%r20,%r21};
	// end inline asm
	add.s64 	%rd23, %rd22, %rd21;
	// begin inline asm
	mov.b64 {%r22,%r23}, %rd23;
	// end inline asm
	shfl.sync.down.b32	%r25|%p7, %r23, 4, 31, 255;
	shfl.sync.down.b32	%r24|%p8, %r22, 4, 31, 255;
	// begin inline asm
	mov.b64 %rd24, {%r24,%r25};
	// end inline asm
	add.s64 	%rd25, %rd24, %rd23;
	// begin inline asm
	mov.b64 {%r26,%r27}, %rd25;
	// end inline asm
	shfl.sync.down.b32	%r29|%p9, %r27, 2, 31, 15;
	shfl.sync.down.b32	%r28|%p10, %r26, 2, 31, 15;
	// begin inline asm
	mov.b64 %rd26, {%r28,%r29};
	// end inline asm
	add.s64 	%rd27, %rd26, %rd25;
	// begin inline asm
	mov.b64 {%r30,%r31}, %rd27;
	// end inline asm
	shfl.sync.down.b32	%r33|%p11, %r31, 1, 31, 3;
	shfl.sync.down.b32	%r32|%p12, %r30, 1, 31, 3;
	// begin inline asm
	mov.b64 %rd28, {%r32,%r33};
	// end inline asm
	add.s64 	%rd7, %rd28, %rd27;
	and.b32  	%r6, %r1, 31;
	setp.ne.s32 	%p13, %r6, 0;
	@%p13 bra 	$L__BB1_4;
	shr.u32 	%r34, %r1, 2;
	mov.u32 	%r35, warp_partial_sum;
	add.s32 	%r36, %r35, %r34;
	st.shared.u64 	[%r36], %rd7;
$L__BB1_4:
	bar.sync 	0;
	setp.gt.u32 	%p14, %r1, 31;
	@%p14 bra 	$L__BB1_8;
	setp.ne.s32 	%p15, %r6, 0;
	shl.b32 	%r53, %r6, 3;
	mov.u32 	%r54, warp_partial_sum;
	add.s32 	%r55, %r54, %r53;
	ld.shared.u64 	%rd29, [%r55];
	// begin inline asm
	mov.b64 {%r37,%r38}, %rd29;
	// end inline asm
	shfl.sync.down.b32	%r40|%p16, %r38, 8, 31, 65535;
	shfl.sync.down.b32	%r39|%p17, %r37, 8, 31, 65535;
	// begin inline asm
	mov.b64 %rd30, {%r39,%r40};
	// end inline asm
	add.s64 	%rd31, %rd30, %rd29;
	// begin inline asm
	mov.b64 {%r41,%r42}, %rd31;
	// end inline asm
	shfl.sync.down.b32	%r44|%p18, %r42, 4, 31, 255;
	shfl.sync.down.b32	%r43|%p19, %r41, 4, 31, 255;
	// begin inline asm
	mov.b64 %rd32, {%r43,%r44};
	// end inline asm
	add.s64 	%rd33, %rd32, %rd31;
	// begin inline asm
	mov.b64 {%r45,%r46}, %rd33;
	// end inline asm
	shfl.sync.down.b32	%r48|%p20, %r46, 2, 31, 15;
	shfl.sync.down.b32	%r47|%p21, %r45, 2, 31, 15;
	// begin inline asm
	mov.b64 %rd34, {%r47,%r48};
	// end inline asm
	add.s64 	%rd35, %rd34, %rd33;
	// begin inline asm
	mov.b64 {%r49,%r50}, %rd35;
	// end inline asm
	shfl.sync.down.b32	%r52|%p22, %r50, 1, 31, 3;
	shfl.sync.down.b32	%r51|%p23, %r49, 1, 31, 3;
	// begin inline asm
	mov.b64 %rd36, {%r51,%r52};
	// end inline asm
	add.s64 	%rd8, %rd36, %rd35;
	@%p15 bra 	$L__BB1_8;
	ld.global.u64 	%rd40, [%rd1];
$L__BB1_7:
	add.s64 	%rd37, %rd8, %rd40;
	atom.relaxed.global.cas.b64 	%rd11, [%rd1], %rd40, %rd37;
	setp.ne.s64 	%p24, %rd40, %rd11;
	mov.u64 	%rd40, %rd11;
	@%p24 bra 	$L__BB1_7;
$L__BB1_8:
	ret;

}


// ===== COMPILED SASS (sm_100) =====

	.target	sm_100

	.elftype	@"ET_EXEC"


//--------------------- .note.nv.tkinfo           --------------------------
	.section	.note.nv.tkinfo,"",@"SHT_NOTE"
	.sectionflags	@"SHF_NOTE_NV_TKINFO"
	.tkinfo
        /*0018*/ 	.word	0x00000002
        /*0030*/ 	.string	""
        /*0030*/ 	.string	"ptxas"
        /*0030*/ 	.string	"Cuda compilation tools, release 13.0, V13.0.88"
        /*0030*/ 	.string	"Build cuda_13.0.r13.0/compiler.36424714_0"
        /*0030*/ 	.string	"-arch sm_100 -m 64 "



//--------------------- .note.nv.cuinfo           --------------------------
	.section	.note.nv.cuinfo,"",@"SHT_NOTE"
	.sectionflags	@"SHF_NOTE_NV_CUINFO"
        /*0018*/ 	.short	0x0002
        /*001a*/ 	.short	0x0064
        /*001c*/ 	.short	0x0082
	.zero		2


//--------------------- .nv.info                  --------------------------
	.section	.nv.info,"",@"SHT_CUDA_INFO"
	.align	4


	//----- nvinfo : EIATTR_REGCOUNT
	.align		4
        /*0000*/ 	.byte	0x04, 0x2f
        /*0002*/ 	.short	(.L_1 - .L_0)
	.align		4
.L_0:
        /*0004*/ 	.word	index@(_Z29treeReductionGridStrideKernelILj8EEvjPKiPx)
        /*0008*/ 	.word	0x00000012


	//----- nvinfo : EIATTR_FRAME_SIZE
	.align		4
.L_1:
        /*000c*/ 	.byte	0x04, 0x11
        /*000e*/ 	.short	(.L_3 - .L_2)
	.align		4
.L_2:
        /*0010*/ 	.word	index@(_Z29treeReductionGridStrideKernelILj8EEvjPKiPx)
        /*0014*/ 	.word	0x00000000


	//----- nvinfo : EIATTR_REGCOUNT
	.align		4
.L_3:
        /*0018*/ 	.byte	0x04, 0x2f
        /*001a*/ 	.short	(.L_5 - .L_4)
	.align		4
.L_4:
        /*001c*/ 	.word	index@(_Z29treeReductionGridStrideKernelILj9EEvjPKiPx)
        /*0020*/ 	.word	0x00000011


	//----- nvinfo : EIATTR_FRAME_SIZE
	.align		4
.L_5:
        /*0024*/ 	.byte	0x04, 0x11
        /*0026*/ 	.short	(.L_7 - .L_6)
	.align		4
.L_6:
        /*0028*/ 	.word	index@(_Z29treeReductionGridStrideKernelILj9EEvjPKiPx)
        /*002c*/ 	.word	0x00000000


	//----- nvinfo : EIATTR_MIN_STACK_SIZE
	.align		4
.L_7:
        /*0030*/ 	.byte	0x04, 0x12
        /*0032*/ 	.short	(.L_9 - .L_8)
	.align		4
.L_8:
        /*0034*/ 	.word	index@(_Z29treeReductionGridStrideKernelILj9EEvjPKiPx)
        /*0038*/ 	.word	0x00000000


	//----- nvinfo : EIATTR_MIN_STACK_SIZE
	.align		4
.L_9:
        /*003c*/ 	.byte	0x04, 0x12
        /*003e*/ 	.short	(.L_11 - .L_10)
	.align		4
.L_10:
        /*0040*/ 	.word	index@(_Z29treeReductionGridStrideKernelILj8EEvjPKiPx)
        /*0044*/ 	.word	0x00000000
.L_11:


//--------------------- .nv.compat                --------------------------
	.section	.nv.compat,"",@"SHT_CUDA_COMPAT_INFO"
	.align	4
        /*0000*/ 	.byte	0x02, 0x09, 0x00, 0x00, 0x02, 0x02, 0x01, 0x00, 0x02, 0x05, 0x05, 0x00, 0x03, 0x07, 0x01, 0x01
        /*0010*/ 	.byte	0x02, 0x03, 0x00, 0x00, 0x02, 0x06, 0x01, 0x00, 0x04, 0x0b, 0x08, 0x00, 0x09, 0x00, 0x00, 0x00
        /*0020*/ 	.byte	0x00, 0x00, 0x00, 0x00


//--------------------- .nv.info._Z29treeReductionGridStrideKernelILj9EEvjPKiPx --------------------------
	.section	.nv.info._Z29treeReductionGridStrideKernelILj9EEvjPKiPx,"",@"SHT_CUDA_INFO"
	.sectionflags	@""
	.align	4


	//----- nvinfo : EIATTR_CUDA_API_VERSION
	.align		4
        /*0000*/ 	.byte	0x04, 0x37
        /*0002*/ 	.short	(.L_13 - .L_12)
.L_12:
        /*0004*/ 	.word	0x00000082


	//----- nvinfo : EIATTR_KPARAM_INFO
	.align		4
.L_13:
        /*0008*/ 	.byte	0x04, 0x17
        /*000a*/ 	.short	(.L_15 - .L_14)
.L_14:
        /*000c*/ 	.word	0x00000000
        /*0010*/ 	.short	0x0002
        /*0012*/ 	.short	0x0010
        /*0014*/ 	.byte	0x00, 0xf5, 0x21, 0x00


	//----- nvinfo : EIATTR_KPARAM_INFO
	.align		4
.L_15:
        /*0018*/ 	.byte	0x04, 0x17
        /*001a*/ 	.short	(.L_17 - .L_16)
.L_16:
        /*001c*/ 	.word	0x00000000
        /*0020*/ 	.short	0x0001
        /*0022*/ 	.short	0x0008
        /*0024*/ 	.byte	0x00, 0xf5, 0x21, 0x00


	//----- nvinfo : EIATTR_KPARAM_INFO
	.align		4
.L_17:
        /*0028*/ 	.byte	0x04, 0x17
        /*002a*/ 	.short	(.L_19 - .L_18)
.L_18:
        /*002c*/ 	.word	0x00000000
        /*0030*/ 	.short	0x0000
        /*0032*/ 	.short	0x0000
        /*0034*/ 	.byte	0x00, 0xf0, 0x11, 0x00


	//----- nvinfo : EIATTR_SPARSE_MMA_MASK
	.align		4
.L_19:
        /*0038*/ 	.byte	0x03, 0x50
        /*003a*/ 	.short	0x0000


	//----- nvinfo : EIATTR_MAXREG_COUNT
	.align		4
        /*003c*/ 	.byte	0x03, 0x1b
        /*003e*/ 	.short	0x00ff


	//----- nvinfo : EIATTR_NUM_BARRIERS
	.align		4
        /*0040*/ 	.byte	0x02, 0x4c
        /*0042*/ 	.byte	0x01
	.zero		1


	//----- nvinfo : EIATTR_MERCURY_ISA_VERSION
	.align		4
        /*0044*/ 	.byte	0x03, 0x5f
        /*0046*/ 	.short	0x0101


	//----- nvinfo : EIATTR_COOP_GROUP_MASK_REGIDS
	.align		4
        /*0048*/ 	.byte	0x04, 0x29
        /*004a*/ 	.short	(.L_21 - .L_20)


	//   ....[0]....
.L_20:
        /*004c*/ 	.word	0xffffffff


	//   ....[1]....
        /*0050*/ 	.word	0xffffffff


	//   ....[2]....
        /*0054*/ 	.word	0x05000006


	//   ....[3]....
        /*0058*/ 	.word	0x05000006


	//   ....[4]....
        /*005c*/ 	.word	0x05000005


	//   ....[5]....
        /*0060*/ 	.word	0x05000005


	//   ....[6]....
        /*0064*/ 	.word	0x05000004


	//   ....[7]....
        /*0068*/ 	.word	0x05000004


	//   ....[8]....
        /*006c*/ 	.word	0x05000002


	//   ....[9]....
        /*0070*/ 	.word	0x05000002


	//   ....[10]....
        /*0074*/ 	.word	0x05000006


	//   ....[11]....
        /*0078*/ 	.word	0x05000006


	//   ....[12]....
        /*007c*/ 	.word	0x05000005


	//   ....[13]....
        /*0080*/ 	.word	0x05000005


	//   ....[14]....
        /*0084*/ 	.word	0x05000004


	//   ....[15]....
        /*0088*/ 	.word	0x05000004


	//   ....[16]....
        /*008c*/ 	.word	0x05000002


	//   ....[17]....
        /*0090*/ 	.word	0x05000002


	//----- nvinfo : EIATTR_COOP_GROUP_INSTR_OFFSETS
	.align		4
.L_21:
        /*0094*/ 	.byte	0x04, 0x28
        /*0096*/ 	.short	(.L_23 - .L_22)


	//   ....[0]....
.L_22:
        /*0098*/ 	.word	0x00000170


	//   ....[1]....
        /*009c*/ 	.word	0x000001a0


	//   ....[2]....
        /*00a0*/ 	.word	0x000001e0


	//   ....[3]....
        /*00a4*/ 	.word	0x000001f0


	//   ....[4]....
        /*00a8*/ 	.word	0x00000220


	//   ....[5]....
        /*00ac*/ 	.word	0x00000230


	//   ....[6]....
        /*00b0*/ 	.word	0x00000270


	//   ....[7]....
        /*00b4*/ 	.word	0x00000280


	//   ....[8]....
        /*00b8*/ 	.word	0x000002e0


	//   ....[9]....
        /*00bc*/ 	.word	0x00000300


	//   ....[10]....
        /*00c0*/ 	.word	0x000003d0


	//   ....[11]....
        /*00c4*/ 	.word	0x000003e0


	//   ....[12]....
        /*00c8*/ 	.word	0x00000410


	//   ....[13]....
        /*00cc*/ 	.word	0x00000420


	//   ....[14]....
        /*00d0*/ 	.word	0x00000450


	//   ....[15]....
        /*00d4*/ 	.word	0x00000470


	//   ....[16]....
        /*00d8*/ 	.word	0x000004a0


	//   ....[17]....
        /*00dc*/ 	.word	0x000004b0


	//----- nvinfo : EIATTR_VRC_CTA_INIT_COUNT
	.align		4
.L_23:
        /*00e0*/ 	.byte	0x02, 0x4a
	.zero		1
	.zero		1


	//----- nvinfo : EIATTR_EXIT_INSTR_OFFSETS
	.align		4
        /*00e4*/ 	.byte	0x04, 0x1c
        /*00e6*/ 	.short	(.L_25 - .L_24)


	//   ....[0]....
.L_24:
        /*00e8*/ 	.word	0x00000370


	//   ....[1]....
        /*00ec*/ 	.word	0x000004c0


	//   ....[2]....
        /*00f0*/ 	.word	0x000005c0


	//----- nvinfo : EIATTR_CRS_STACK_SIZE
	.align		4
.L_25:
        /*00f4*/ 	.byte	0x04, 0x1e
        /*00f6*/ 	.short	(.L_27 - .L_26)
.L_26:
        /*00f8*/ 	.word	0x00000000


	//----- nvinfo : EIATTR_CBANK_PARAM_SIZE
	.align		4
.L_27:
        /*00fc*/ 	.byte	0x03, 0x19
        /*00fe*/ 	.short	0x0018


	//----- nvinfo : EIATTR_PARAM_CBANK
	.align		4
        /*0100*/ 	.byte	0x04, 0x0a
        /*0102*/ 	.short	(.L_29 - .L_28)
	.align		4
.L_28:
        /*0104*/ 	.word	index@(.nv.constant0._Z29treeReductionGridStrideKernelILj9EEvjPKiPx)
        /*0108*/ 	.short	0x0380
        /*010a*/ 	.short	0x0018


	//----- nvinfo : EIATTR_SW_WAR
	.align		4
.L_29:
        /*010c*/ 	.byte	0x04, 0x36
        /*010e*/ 	.short	(.L_31 - .L_30)
.L_30:
        /*0110*/ 	.word	0x00000008
.L_31:


//--------------------- .nv.info._Z29treeReductionGridStrideKernelILj8EEvjPKiPx --------------------------
	.section	.nv.info._Z29treeReductionGridStrideKernelILj8EEvjPKiPx,"",@"SHT_CUDA_INFO"
	.sectionflags	@""
	.align	4


	//----- nvinfo : EIATTR_CUDA_API_VERSION
	.align		4
        /*0000*/ 	.byte	0x04, 0x37
        /*0002*/ 	.short	(.L_33 - .L_32)
.L_32:
        /*0004*/ 	.word	0x00000082


	//----- nvinfo : EIATTR_KPARAM_INFO
	.align		4
.L_33:
        /*0008*/ 	.byte	0x04, 0x17
        /*000a*/ 	.short	(.L_35 - .L_34)
.L_34:
        /*000c*/ 	.word	0x00000000
        /*0010*/ 	.short	0x0002
        /*0012*/ 	.short	0x0010
        /*0014*/ 	.byte	0x00, 0xf5, 0x21, 0x00


	//----- nvinfo : EIATTR_KPARAM_INFO
	.align		4
.L_35:
        /*0018*/ 	.byte	0x04, 0x17
        /*001a*/ 	.short	(.L_37 - .L_36)
.L_36:
        /*001c*/ 	.word	0x00000000
        /*0020*/ 	.short	0x0001
        /*0022*/ 	.short	0x0008
        /*0024*/ 	.byte	0x00, 0xf5, 0x21, 0x00


	//----- nvinfo : EIATTR_KPARAM_INFO
	.align		4
.L_37:
        /*0028*/ 	.byte	0x04, 0x17
        /*002a*/ 	.short	(.L_39 - .L_38)
.L_38:
        /*002c*/ 	.word	0x00000000
        /*0030*/ 	.short	0x0000
        /*0032*/ 	.short	0x0000
        /*0034*/ 	.byte	0x00, 0xf0, 0x11, 0x00


	//----- nvinfo : EIATTR_SPARSE_MMA_MASK
	.align		4
.L_39:
        /*0038*/ 	.byte	0x03, 0x50
        /*003a*/ 	.short	0x0000


	//----- nvinfo : EIATTR_MAXREG_COUNT
	.align		4
        /*003c*/ 	.byte	0x03, 0x1b
        /*003e*/ 	.short	0x00ff


	//----- nvinfo : EIATTR_NUM_BARRIERS
	.align		4
        /*0040*/ 	.byte	0x02, 0x4c
        /*0042*/ 	.byte	0x01
	.zero		1


	//----- nvinfo : EIATTR_MERCURY_ISA_VERSION
	.align		4
        /*0044*/ 	.byte	0x03, 0x5f
        /*0046*/ 	.short	0x0101


	//----- nvinfo : EIATTR_COOP_GROUP_MASK_REGIDS
	.align		4
        /*0048*/ 	.byte	0x04, 0x29
        /*004a*/ 	.short	(.L_41 - .L_40)


	//   ....[0]....
.L_40:
        /*004c*/ 	.word	0xffffffff


	//   ....[1]....
        /*0050*/ 	.word	0xffffffff


	//   ....[2]....
        /*0054*/ 	.word	0x05000006


	//   ....[3]....
        /*0058*/ 	.word	0x05000006


	//   ....[4]....
        /*005c*/ 	.word	0x05000003


	//   ....[5]....
        /*0060*/ 	.word	0x05000003


	//   ....[6]....
        /*0064*/ 	.word	0x05000002


	//   ....[7]....
        /*0068*/ 	.word	0x05000002


	//   ....[8]....
        /*006c*/ 	.word	0x0500000c


	//   ....[9]....
        /*0070*/ 	.word	0x0500000c


	//   ....[10]....
        /*0074*/ 	.word	0x05000003


	//   ....[11]....
        /*0078*/ 	.word	0x05000003


	//   ....[12]....
        /*007c*/ 	.word	0x05000002


	//   ....[13]....
        /*0080*/ 	.word	0x05000002


	//   ....[14]....
        /*0084*/ 	.word	0x0500000c


	//   ....[15]....
        /*0088*/ 	.word	0x0500000c


	//----- nvinfo : EIATTR_COOP_GROUP_INSTR_OFFSETS
	.align		4
.L_41:
        /*008c*/ 	.byte	0x04, 0x28
        /*008e*/ 	.short	(.L_43 - .L_42)


	//   ....[0]....
.L_42:
        /*0090*/ 	.word	0x00000170


	//   ....[1]....
        /*0094*/ 	.word	0x000001a0


	//   ....[2]....
        /*0098*/ 	.word	0x000001e0


	//   ....[3]....
        /*009c*/ 	.word	0x000001f0


	//   ....[4]....
        /*00a0*/ 	.word	0x00000220


	//   ....[5]....
        /*00a4*/ 	.word	0x00000240


	//   ....[6]....
        /*00a8*/ 	.word	0x00000270


	//   ....[7]....
        /*00ac*/ 	.word	0x00000290


	//   ....[8]....
        /*00b0*/ 	.word	0x000002f0


	//   ....[9]....
        /*00b4*/ 	.word	0x00000300


	//   ....[10]....
        /*00b8*/ 	.word	0x000003d0


	//   ....[11]....
        /*00bc*/ 	.word	0x000003e0


	//   ....[12]....
        /*00c0*/ 	.word	0x00000420


	//   ....[13]....
        /*00c4*/ 	.word	0x00000430


	//   ....[14]....
        /*00c8*/ 	.word	0x00000460


	//   ....[15]....
        /*00cc*/ 	.word	0x00000470


	//----- nvinfo : EIATTR_VRC_CTA_INIT_COUNT
	.align		4
.L_43:
        /*00d0*/ 	.byte	0x02, 0x4a
	.zero		1
	.zero		1


	//----- nvinfo : EIATTR_EXIT_INSTR_OFFSETS
	.align		4
        /*00d4*/ 	.byte	0x04, 0x1c
        /*00d6*/ 	.short	(.L_45 - .L_44)


	//   ....[0]....
.L_44:
        /*00d8*/ 	.word	0x00000370


	//   ....[1]....
        /*00dc*/ 	.word	0x00000480


	//   ....[2]....
        /*00e0*/ 	.word	0x00000580


	//----- nvinfo : EIATTR_CRS_STACK_SIZE
	.align		4
.L_45:
        /*00e4*/ 	.byte	0x04, 0x1e
        /*00e6*/ 	.short	(.L_47 - .L_46)
.L_46:
        /*00e8*/ 	.word	0x00000000


	//----- nvinfo : EIATTR_CBANK_PARAM_SIZE
	.align		4
.L_47:
        /*00ec*/ 	.byte	0x03, 0x19
        /*00ee*/ 	.short	0x0018


	//----- nvinfo : EIATTR_PARAM_CBANK
	.align		4
        /*00f0*/ 	.byte	0x04, 0x0a
        /*00f2*/ 	.short	(.L_49 - .L_48)
	.align		4
.L_48:
        /*00f4*/ 	.word	index@(.nv.constant0._Z29treeReductionGridStrideKernelILj8EEvjPKiPx)
        /*00f8*/ 	.short	0x0380
        /*00fa*/ 	.short	0x0018


	//----- nvinfo : EIATTR_SW_WAR
	.align		4
.L_49:
        /*00fc*/ 	.byte	0x04, 0x36
        /*00fe*/ 	.short	(.L_51 - .L_50)
.L_50:
        /*0100*/ 	.word	0x00000008
.L_51:


//--------------------- .nv.callgraph             --------------------------
	.section	.nv.callgraph,"",@"SHT_CUDA_CALLGRAPH"
	.align	4
	.sectionentsize	8
	.align		4
        /*0000*/ 	.word	0x00000000
	.align		4
        /*0004*/ 	.word	0xffffffff
	.align		4
        /*0008*/ 	.word	0x00000000
	.align		4
        /*000c*/ 	.word	0xfffffffe
	.align		4
        /*0010*/ 	.word	0x00000000
	.align		4
        /*0014*/ 	.word	0xfffffffd
	.align		4
        /*0018*/ 	.word	0x00000000
	.align		4
        /*001c*/ 	.word	0xfffffffc


//--------------------- .text._Z29treeReductionGridStrideKernelILj9EEvjPKiPx --------------------------
	.section	.text._Z29treeReductionGridStrideKernelILj9EEvjPKiPx,"ax",@progbits
	.align	128
        .global         _Z29treeReductionGridStrideKernelILj9EEvjPKiPx
        .type           _Z29treeReductionGridStrideKernelILj9EEvjPKiPx,@function
        .size           _Z29treeReductionGridStrideKernelILj9EEvjPKiPx,(.L_x_10 - _Z29treeReductionGridStrideKernelILj9EEvjPKiPx)
        .other          _Z29treeReductionGridStrideKernelILj9EEvjPKiPx,@"STO_CUDA_ENTRY STV_DEFAULT"
_Z29treeReductionGridStrideKernelILj9EEvjPKiPx:
.text._Z29treeReductionGridStrideKernelILj9EEvjPKiPx:
[----:B------:R-:W-:Y:S01]  /*0000*/  LDC R1, c[0x0][0x37c] ;  /* 0x0000df00ff017b82 */ /* 0x000fe20000000800 */
[----:B------:R-:W0:Y:S07]  /*0010*/  S2R R0, SR_TID.X ;  /* 0x0000000000007919 */ /* 0x000e2e0000002100 */
[----:B------:R-:W1:Y:S01]  /*0020*/  LDC.64 R4, c[0x0][0x388] ;  /* 0x0000e200ff047b82 */ /* 0x000e620000000a00 */
[----:B------:R-:W2:Y:S01]  /*0030*/  LDCU.64 UR6, c[0x0][0x358] ;  /* 0x00006b00ff0677ac */ /* 0x000ea20008000a00 */
[----:B------:R-:W0:Y:S01]  /*0040*/  S2R R7, SR_CTAID.X ;  /* 0x0000000000077919 */ /* 0x000e220000002500 */
[----:B------:R-:W3:Y:S01]  /*0050*/  LDCU UR4, c[0x0][0x380] ;  /* 0x00007000ff0477ac */ /* 0x000ee20008000800 */
[----:B0-----:R-:W-:-:S04]  /*0060*/  IMAD R7, R7, 0x200, R0 ;  /* 0x0000020007077824 */ /* 0x001fc800078e0200 */
[----:B-1----:R-:W-:-:S05]  /*0070*/  IMAD.WIDE.U32 R2, R7, 0x4, R4 ;  /* 0x0000000407027825 */ /* 0x002fca00078e0004 */
[----:B--2---:R-:W2:Y:S01]  /*0080*/  LDG.E.CONSTANT R10, desc[UR6][R2.64] ;  /* 0x00000006020a7981 */ /* 0x004ea2000c1e9900 */
[----:B------:R-:W0:Y:S01]  /*0090*/  LDC R6, c[0x0][0x370] ;  /* 0x0000dc00ff067b82 */ /* 0x000e220000000800 */
[----:B------:R-:W-:Y:S01]  /*00a0*/  BSSY.RECONVERGENT B0, `(.L_x_0) ;  /* 0x000000c000007945 */ /* 0x000fe20003800200 */
[----:B0-----:R-:W-:-:S05]  /*00b0*/  IMAD R7, R6, 0x200, R7 ;  /* 0x0000020006077824 */ /* 0x001fca00078e0207 */
[----:B---3--:R-:W-:Y:S02]  /*00c0*/  ISETP.GE.U32.AND P0, PT, R7, UR4, PT ;  /* 0x0000000407007c0c */ /* 0x008fe4000bf06070 */
[----:B--2---:R-:W-:-:S11]  /*00d0*/  SHF.R.S32.HI R11, RZ, 0x1f, R10 ;  /* 0x0000001fff0b7819 */ /* 0x004fd6000001140a */
[----:B------:R-:W-:Y:S05]  /*00e0*/  @P0 BRA `(.L_x_1) ;  /* 0x00000000001c0947 */ /* 0x000fea0003800000 */
.L_x_2:
[----:B------:R-:W-:-:S06]  /*00f0*/  IMAD.WIDE.U32 R2, R7, 0x4, R4 ;  /* 0x0000000407027825 */ /* 0x000fcc00078e0004 */
[----:B------:R-:W2:Y:S01]  /*0100*/  LDG.E.CONSTANT R2, desc[UR6][R2.64] ;  /* 0x0000000602027981 */ /* 0x000ea2000c1e9900 */
[----:B------:R-:W-:-:S05]  /*0110*/  IMAD R7, R6, 0x200, R7 ;  /* 0x0000020006077824 */ /* 0x000fca00078e0207 */
[----:B------:R-:W-:Y:S02]  /*0120*/  ISETP.GE.U32.AND P0, PT, R7, UR4, PT ;  /* 0x0000000407007c0c */ /* 0x000fe4000bf06070 */
[----:B--2---:R-:W-:-:S04]  /*0130*/  IADD3 R10, P1, PT, R2, R10, RZ ;  /* 0x0000000a020a7210 */ /* 0x004fc80007f3e0ff */
[----:B------:R-:W-:-:S07]  /*0140*/  LEA.HI.X.SX32 R11, R2, R11, 0x1, P1 ;  /* 0x0000000b020b7211 */ /* 0x000fce00008f0eff */
[----:B------:R-:W-:Y:S05]  /*0150*/  @!P0 BRA `(.L_x_2) ;  /* 0xfffffffc00e48947 */ /* 0x000fea000383ffff */
.L_x_1:
[----:B------:R-:W-:Y:S05]  /*0160*/  BSYNC.RECONVERGENT B0 ;  /* 0x0000000000007941 */ /* 0x000fea0003800200 */
.L_x_0:
[----:B------:R-:W0:Y:S01]  /*0170*/  SHFL.DOWN PT, R3, R10, 0x10, 0x1f ;  /* 0x0a001f000a037f89 */ /* 0x000e2200000e0000 */
[----:B------:R-:W-:Y:S02]  /*0180*/  IMAD.MOV.U32 R6, RZ, RZ, 0xffff ;  /* 0x0000ffffff067424 */ /* 0x000fe400078e00ff */
[----:B------:R-:W-:Y:S01]  /*0190*/  IMAD.MOV.U32 R5, RZ, RZ, 0xff ;  /* 0x000000ffff057424 */ /* 0x000fe200078e00ff */
[----:B------:R-:W1:Y:S01]  /*01a0*/  SHFL.DOWN PT, R2, R11, 0x10, 0x1f ;  /* 0x0a001f000b027f89 */ /* 0x000e6200000e0000 */
[----:B------:R-:W-:Y:S01]  /*01b0*/  IMAD.MOV.U32 R4, RZ, RZ, 0xf ;  /* 0x0000000fff047424 */ /* 0x000fe200078e00ff */
[----:B0-----:R-:W-:-:S05]  /*01c0*/  IADD3 R7, P0, PT, R3, R10, RZ ;  /* 0x0000000a03077210 */ /* 0x001fca0007f1e0ff */
[----:B-1----:R-:W-:Y:S01]  /*01d0*/  IMAD.X R13, R2, 0x1, R11, P0 ;  /* 0x00000001020d7824 */ /* 0x002fe200000e060b */
[----:B------:R-:W0:Y:S04]  /*01e0*/  SHFL.DOWN PT, R3, R7, 0x8, 0x1f ;  /* 0x09001f0007037f89 */ /* 0x000e2800000e0000 */
[----:B------:R-:W1:Y:S01]  /*01f0*/  SHFL.DOWN PT, R2, R13, 0x8, 0x1f ;  /* 0x09001f000d027f89 */ /* 0x000e6200000e0000 */
[----:B0-----:R-:W-:-:S05]  /*0200*/  IADD3 R8, P0, PT, R3, R7, RZ ;  /* 0x0000000703087210 */ /* 0x001fca0007f1e0ff */
[----:B-1----:R-:W-:Y:S01]  /*0210*/  IMAD.X R9, R2, 0x1, R13, P0 ;  /* 0x0000000102097824 */ /* 0x002fe200000e060d */
[----:B------:R-:W0:Y:S04]  /*0220*/  SHFL.DOWN PT, R3, R8, 0x4, 0x1f ;  /* 0x08801f0008037f89 */ /* 0x000e2800000e0000 */
[----:B------:R-:W1:Y:S01]  /*0230*/  SHFL.DOWN PT, R2, R9, 0x4, 0x1f ;  /* 0x08801f0009027f89 */ /* 0x000e6200000e0000 */
[----:B0-----:R-:W-:-:S05]  /*0240*/  IADD3 R11, P0, PT, R3, R8, RZ ;  /* 0x00000008030b7210 */ /* 0x001fca0007f1e0ff */
[----:B-1----:R-:W-:Y:S01]  /*0250*/  IMAD.X R14, R2, 0x1, R9, P0 ;  /* 0x00000001020e7824 */ /* 0x002fe200000e0609 */
[----:B------:R-:W-:Y:S01]  /*0260*/  LOP3.LUT P0, R3, R0, 0x1f, RZ, 0xc0, !PT ;  /* 0x0000001f00037812 */ /* 0x000fe2000780c0ff */
[----:B------:R-:W0:Y:S04]  /*0270*/  SHFL.DOWN PT, R2, R11, 0x2, 0x1f ;  /* 0x08401f000b027f89 */ /* 0x000e2800000e0000 */
[----:B------:R-:W1:Y:S08]  /*0280*/  SHFL.DOWN PT, R7, R14, 0x2, 0x1f ;  /* 0x08401f000e077f89 */ /* 0x000e7000000e0000 */
[----:B------:R-:W2:Y:S01]  /*0290*/  @!P0 S2R R10, SR_CgaCtaId ;  /* 0x00000000000a8919 */ /* 0x000ea20000008800 */
[----:B------:R-:W-:-:S02]  /*02a0*/  @!P0 MOV R9, 0x400 ;  /* 0x0000040000098802 */ /* 0x000fc40000000f00 */
[----:B0-----:R-:W-:Y:S01]  /*02b0*/  IADD3 R13, P1, PT, R2, R11, RZ ;  /* 0x0000000b020d7210 */ /* 0x001fe20007f3e0ff */
[----:B------:R-:W-:-:S04]  /*02c0*/  IMAD.MOV.U32 R2, RZ, RZ, 0x3 ;  /* 0x00000003ff027424 */ /* 0x000fc800078e00ff */
[----:B-1----:R-:W-:Y:S01]  /*02d0*/  IMAD.X R12, R7, 0x1, R14, P1 ;  /* 0x00000001070c7824 */ /* 0x002fe200008e060e */
[----:B------:R-:W0:Y:S01]  /*02e0*/  SHFL.DOWN PT, R8, R13, 0x1, 0x1f ;  /* 0x08201f000d087f89 */ /* 0x000e2200000e0000 */
[----:B------:R-:W-:-:S03]  /*02f0*/  ISETP.GT.U32.AND P1, PT, R0, 0x1f, PT ;  /* 0x0000001f0000780c */ /* 0x000fc60003f24070 */
[----:B------:R-:W1:Y:S01]  /*0300*/  SHFL.DOWN PT, R7, R12, 0x1, 0x1f ;  /* 0x08201f000c077f89 */ /* 0x000e6200000e0000 */
[----:B--2---:R-:W-:-:S04]  /*0310*/  @!P0 LEA R11, R10, R9, 0x18 ;  /* 0x000000090a0b8211 */ /* 0x004fc800078ec0ff */
[----:B------:R-:W-:Y:S02]  /*0320*/  @!P0 LEA.HI R11, R0, R11, RZ, 0x1e ;  /* 0x0000000b000b8211 */ /* 0x000fe400078ff0ff */
[----:B0-----:R-:W-:-:S05]  /*0330*/  IADD3 R8, P2, PT, R8, R13, RZ ;  /* 0x0000000d08087210 */ /* 0x001fca0007f5e0ff */
[----:B-1----:R-:W-:-:S05]  /*0340*/  IMAD.X R9, R7, 0x1, R12, P2 ;  /* 0x0000000107097824 */ /* 0x002fca00010e060c */
[----:B------:R0:W-:Y:S01]  /*0350*/  @!P0 STS.64 [R11], R8 ;  /* 0x000000080b008388 */ /* 0x0001e20000000a00 */
[----:B------:R-:W-:Y:S06]  /*0360*/  BAR.SYNC.DEFER_BLOCKING 0x0 ;  /* 0x0000000000007b1d */ /* 0x000fec0000010000 */
[----:B------:R-:W-:Y:S05]  /*0370*/  @P1 EXIT ;  /* 0x000000000000194d */ /* 0x000fea0003800000 */
[----:B------:R-:W1:Y:S01]  /*0380*/  S2UR UR5, SR_CgaCtaId ;  /* 0x00000000000579c3 */ /* 0x000e620000008800 */
[----:B------:R-:W-:Y:S02]  /*0390*/  UMOV UR4, 0x400 ;  /* 0x0000040000047882 */ /* 0x000fe40000000000 */
[----:B-1----:R-:W-:-:S06]  /*03a0*/  ULEA UR4, UR5, UR4, 0x18 ;  /* 0x0000000405047291 */ /* 0x002fcc000f8ec0ff */
[----:B0-----:R-:W-:-:S06]  /*03b0*/  LEA R8, R3, UR4, 0x3 ;  /* 0x0000000403087c11 */ /* 0x001fcc000f8e18ff */
[----:B------:R-:W0:Y:S04]  /*03c0*/  LDS.64 R8, [R8] ;  /* 0x0000000008087984 */ /* 0x000e280000000a00 */
[----:B0-----:R-:W0:Y:S04]  /*03d0*/  SHFL.DOWN PT, R11, R8, 0x8, 0x1f ;  /* 0x09001f00080b7f89 */ /* 0x001e2800000e0000 */
[----:B------:R-:W1:Y:S01]  /*03e0*/  SHFL.DOWN PT, R7, R9, 0x8, 0x1f ;  /* 0x09001f0009077f89 */ /* 0x000e6200000e0000 */
[----:B0-----:R-:W-:-:S05]  /*03f0*/  IADD3 R12, P0, PT, R8, R11, RZ ;  /* 0x0000000b080c7210 */ /* 0x001fca0007f1e0ff */
[----:B-1----:R-:W-:Y:S02]  /*0400*/  IMAD.X R14, R9, 0x1, R7, P0 ;  /* 0x00000001090e7824 */ /* 0x002fe400000e0607 */
[----:B------:R-:W0:Y:S04]  /*0410*/  SHFL.DOWN PT, R7, R12, 0x4, 0x1f ;  /* 0x08801f000c077f89 */ /* 0x000e2800000e0000 */
[----:B------:R-:W1:Y:S01]  /*0420*/  SHFL.DOWN PT, R0, R14, 0x4, 0x1f ;  /* 0x08801f000e007f89 */ /* 0x000e6200000e0000 */
[----:B0-----:R-:W-:-:S05]  /*0430*/  IADD3 R10, P0, PT, R7, R12, RZ ;  /* 0x0000000c070a7210 */ /* 0x001fca0007f1e0ff */
[----:B-1----:R-:W-:Y:S01]  /*0440*/  IMAD.X R11, R0, 0x1, R14, P0 ;  /* 0x00000001000b7824 */ /* 0x002fe200000e060e */
[----:B------:R-:W0:Y:S01]  /*0450*/  SHFL.DOWN PT, R7, R10, 0x2, 0x1f ;  /* 0x08401f000a077f89 */ /* 0x000e2200000e0000 */
[----:B------:R-:W-:-:S03]  /*0460*/  ISETP.NE.AND P0, PT, R3, RZ, PT ;  /* 0x000000ff0300720c */ /* 0x000fc60003f05270 */
[----:B------:R-:W1:Y:S01]  /*0470*/  SHFL.DOWN PT, R0, R11, 0x2, 0x1f ;  /* 0x08401f000b007f89 */ /* 0x000e6200000e0000 */
[----:B0-----:R-:W-:-:S05]  /*0480*/  IADD3 R7, P1, PT, R7, R10, RZ ;  /* 0x0000000a07077210 */ /* 0x001fca0007f3e0ff */
[----:B-1----:R-:W-:Y:S01]  /*0490*/  IMAD.X R13, R0, 0x1, R11, P1 ;  /* 0x00000001000d7824 */ /* 0x002fe200008e060b */
[----:B------:R0:W1:Y:S04]  /*04a0*/  SHFL.DOWN PT, R6, R7, 0x1, 0x1f ;  /* 0x08201f0007067f89 */ /* 0x00006800000e0000 */
[----:B------:R0:W2:Y:S01]  /*04b0*/  SHFL.DOWN PT, R0, R13, 0x1, 0x1f ;  /* 0x08201f000d007f89 */ /* 0x0000a200000e0000 */
[----:B------:R-:W-:Y:S05]  /*04c0*/  @P0 EXIT ;  /* 0x000000000000094d */ /* 0x000fea0003800000 */
[----:B------:R-:W3:Y:S02]  /*04d0*/  LDC.64 R2, c[0x0][0x390] ;  /* 0x0000e400ff027b82 */ /* 0x000ee40000000a00 */
[----:B---3--:R3:W5:Y:S01]  /*04e0*/  LDG.E.64 R8, desc[UR6][R2.64] ;  /* 0x0000000602087981 */ /* 0x008762000c1e1b00 */
[----:B-1----:R-:W-:-:S05]  /*04f0*/  IADD3 R11, P0, PT, R6, R7, RZ ;  /* 0x00000007060b7210 */ /* 0x002fca0007f1e0ff */
[----:B0-2---:R-:W-:-:S08]  /*0500*/  IMAD.X R13, R0, 0x1, R13, P0 ;  /* 0x00000001000d7824 */ /* 0x005fd000000e060d */
.L_x_3:
[----:B-----5:R-:W-:Y:S01]  /*0510*/  IADD3 R6, P0, PT, R8, R11, RZ ;  /* 0x0000000b08067210 */ /* 0x020fe20007f1e0ff */
[----:B------:R-:W-:Y:S01]  /*0520*/  IMAD.MOV.U32 R4, RZ, RZ, R8 ;  /* 0x000000ffff047224 */ /* 0x000fe200078e0008 */
[----:B------:R-:W-:Y:S05]  /*0530*/  YIELD ;  /* 0x0000000000007946 */ /* 0x000fea0003800000 */
[----:B------:R-:W-:Y:S02]  /*0540*/  IMAD.MOV.U32 R5, RZ, RZ, R9 ;  /* 0x000000ffff057224 */ /* 0x000fe400078e0009 */
[----:B------:R-:W-:-:S05]  /*0550*/  IMAD.X R7, R9, 0x1, R13, P0 ;  /* 0x0000000109077824 */ /* 0x000fca00000e060d */
[----:B------:R-:W2:Y:S02]  /*0560*/  ATOMG.E.CAS.64.STRONG.GPU PT, R4, [R2], R4, R6 ;  /* 0x00000004020473a9 */ /* 0x000ea400001ee506 */
[----:B--2---:R-:W-:Y:S01]  /*0570*/  ISETP.NE.U32.AND P0, PT, R8, R4, PT ;  /* 0x000000040800720c */ /* 0x004fe20003f05070 */
[----:B------:R-:W-:-:S03]  /*0580*/  IMAD.MOV.U32 R8, RZ, RZ, R4 ;  /* 0x000000ffff087224 */ /* 0x000fc600078e0004 */
[----:B------:R-:W-:Y:S01]  /*0590*/  ISETP.NE.AND.EX P0, PT, R9, R5, PT, P0 ;  /* 0x000000050900720c */ /* 0x000fe20003f05300 */
[----:B------:R-:W-:-:S12]  /*05a0*/  IMAD.MOV.U32 R9, RZ, RZ, R5 ;  /* 0x000000ffff097224 */ /* 0x000fd800078e0005 */
[----:B------:R-:W-:Y:S05]  /*05b0*/  @P0 BRA `(.L_x_3) ;  /* 0xfffffffc00d40947 */ /* 0x000fea000383ffff */
[----:B------:R-:W-:Y:S05]  /*05c0*/  EXIT ;  /* 0x000000000000794d */ /* 0x000fea0003800000 */
.L_x_4:
[----:B------:R-:W-:-:S00]  /*05d0*/  BRA `(.L_x_4) ;  /* 0xfffffffc00fc7947 */ /* 0x000fc0000383ffff */
[----:B------:R-:W-:-:S00]  /*05e0*/  NOP ;  /* 0x0000000000007918 */ /* 0x000fc00000000000 */
        /* <DEDUP_REMOVED lines=9> */
.L_x_10:


//--------------------- .text._Z29treeReductionGridStrideKernelILj8EEvjPKiPx --------------------------
	.section	.text._Z29treeReductionGridStrideKernelILj8EEvjPKiPx,"ax",@progbits
	.align	128
        .global         _Z29treeReductionGridStrideKernelILj8EEvjPKiPx
        .type           _Z29treeReductionGridStrideKernelILj8EEvjPKiPx,@function
        .size           _Z29treeReductionGridStrideKernelILj8EEvjPKiPx,(.L_x_11 - _Z29treeReductionGridStrideKernelILj8EEvjPKiPx)
        .other          _Z29treeReductionGridStrideKernelILj8EEvjPKiPx,@"STO_CUDA_ENTRY STV_DEFAULT"
_Z29treeReductionGridStrideKernelILj8EEvjPKiPx:
.text._Z29treeReductionGridStrideKernelILj8EEvjPKiPx:
        /* <DEDUP_REMOVED lines=15> */
.L_x_7:
[----:B------:R-:W-:-:S06]  /*00f0*/  IMAD.WIDE.U32 R2, R7, 0x4, R4 ;  /* 0x0000000407027825 */ /* 0x000fcc00078e0004 */
[----:B------:R-:W2:Y:S01]  /*0100*/  LDG.E.CONSTANT R2, desc[UR6][R2.64] ;  /* 0x0000000602027981 */ /* 0x000ea2000c1e9900 */
[----:B------:R-:W-:-:S05]  /*0110*/  IMAD R7, R6, 0x100, R7 ;  /* 0x0000010006077824 */ /* 0x000fca00078e0207 */
[----:B------:R-:W-:Y:S02]  /*0120*/  ISETP.GE.U32.AND P0, PT, R7, UR4, PT ;  /* 0x0000000407007c0c */ /* 0x000fe4000bf06070 */
[----:B--2---:R-:W-:-:S04]  /*0130*/  IADD3 R8, P1, PT, R2, R8, RZ ;  /* 0x0000000802087210 */ /* 0x004fc80007f3e0ff */
[----:B------:R-:W-:-:S07]  /*0140*/  LEA.HI.X.SX32 R11, R2, R11, 0x1, P1 ;  /* 0x0000000b020b7211 */ /* 0x000fce00008f0eff */
[----:B------:R-:W-:Y:S05]  /*0150*/  @!P0 BRA `(.L_x_7) ;  /* 0xfffffffc00e48947 */ /* 0x000fea000383ffff */
.L_x_6:
[----:B------:R-:W-:Y:S05]  /*0160*/  BSYNC.RECONVERGENT B0 ;  /* 0x0000000000007941 */ /* 0x000fea0003800200 */
.L_x_5:
[----:B------:R-:W0:Y:S01]  /*0170*/  SHFL.DOWN PT, R3, R8, 0x10, 0x1f ;  /* 0x0a001f0008037f89 */ /* 0x000e2200000e0000 */
[----:B------:R-:W-:Y:S02]  /*0180*/  IMAD.MOV.U32 R6, RZ, RZ, 0xffff ;  /* 0x0000ffffff067424 */ /* 0x000fe400078e00ff */
[----:B------:R-:W-:Y:S01]  /*0190*/  IMAD.MOV.U32 R12, RZ, RZ, 0x3 ;  /* 0x00000003ff0c7424 */ /* 0x000fe200078e00ff */
[----:B------:R-:W1:Y:S01]  /*01a0*/  SHFL.DOWN PT, R2, R11, 0x10, 0x1f ;  /* 0x0a001f000b027f89 */ /* 0x000e6200000e0000 */
[----:B0-----:R-:W-:Y:S01]  /*01b0*/  IADD3 R9, P0, PT, R3, R8, RZ ;  /* 0x0000000803097210 */ /* 0x001fe20007f1e0ff */
[----:B------:R-:W-:-:S04]  /*01c0*/  IMAD.MOV.U32 R3, RZ, RZ, 0xff ;  /* 0x000000ffff037424 */ /* 0x000fc800078e00ff */
[----:B-1----:R-:W-:Y:S01]  /*01d0*/  IMAD.X R15, R2, 0x1, R11, P0 ;  /* 0x00000001020f7824 */ /* 0x002fe200000e060b */
[----:B------:R-:W0:Y:S04]  /*01e0*/  SHFL.DOWN PT, R4, R9, 0x8, 0x1f ;  /* 0x09001f0009047f89 */ /* 0x000e2800000e0000 */
[----:B------:R-:W1:Y:S01]  /*01f0*/  SHFL.DOWN PT, R2, R15, 0x8, 0x1f ;  /* 0x09001f000f027f89 */ /* 0x000e6200000e0000 */
[----:B0-----:R-:W-:-:S05]  /*0200*/  IADD3 R10, P0, PT, R4, R9, RZ ;  /* 0x00000009040a7210 */ /* 0x001fca0007f1e0ff */
[----:B-1----:R-:W-:Y:S01]  /*0210*/  IMAD.X R7, R2, 0x1, R15, P0 ;  /* 0x0000000102077824 */ /* 0x002fe200000e060f */
[----:B------:R-:W0:Y:S01]  /*0220*/  SHFL.DOWN PT, R5, R10, 0x4, 0x1f ;  /* 0x08801f000a057f89 */ /* 0x000e2200000e0000 */
[----:B------:R-:W-:-:S03]  /*0230*/  IMAD.MOV.U32 R2, RZ, RZ, 0xf ;  /* 0x0000000fff027424 */ /* 0x000fc600078e00ff */
[----:B------:R-:W1:Y:S01]  /*0240*/  SHFL.DOWN PT, R4, R7, 0x4, 0x1f ;  /* 0x08801f0007047f89 */ /* 0x000e6200000e0000 */
[----:B0-----:R-:W-:-:S05]  /*0250*/  IADD3 R11, P0, PT, R5, R10, RZ ;  /* 0x0000000a050b7210 */ /* 0x001fca0007f1e0ff */
[----:B-1----:R-:W-:Y:S01]  /*0260*/  IMAD.X R13, R4, 0x1, R7, P0 ;  /* 0x00000001040d7824 */ /* 0x002fe200000e0607 */
[----:B------:R-:W0:Y:S01]  /*0270*/  SHFL.DOWN PT, R5, R11, 0x2, 0x1f ;  /* 0x08401f000b057f89 */ /* 0x000e2200000e0000 */
[----:B------:R-:W-:-:S03]  /*0280*/  LOP3.LUT P0, R6, R0, 0x1f, RZ, 0xc0, !PT ;  /* 0x0000001f00067812 */ /* 0x000fc6000780c0ff */
[----:B------:R-:W1:Y:S10]  /*0290*/  SHFL.DOWN PT, R4, R13, 0x2, 0x1f ;  /* 0x08401f000d047f89 */ /* 0x000e7400000e0000 */
[----:B------:R-:W2:Y:S01]  /*02a0*/  @!P0 S2R R8, SR_CgaCtaId ;  /* 0x0000000000088919 */ /* 0x000ea20000008800 */
[----:B------:R-:W-:-:S02]  /*02b0*/  @!P0 MOV R7, 0x400 ;  /* 0x0000040000078802 */ /* 0x000fc40000000f00 */
[----:B0-----:R-:W-:-:S05]  /*02c0*/  IADD3 R9, P1, PT, R5, R11, RZ ;  /* 0x0000000b05097210 */ /* 0x001fca0007f3e0ff */
[----:B-1----:R-:W-:Y:S01]  /*02d0*/  IMAD.X R10, R4, 0x1, R13, P1 ;  /* 0x00000001040a7824 */ /* 0x002fe200008e060d */
[----:B------:R-:W-:Y:S01]  /*02e0*/  ISETP.GT.U32.AND P1, PT, R0, 0x1f, PT ;  /* 0x0000001f0000780c */ /* 0x000fe20003f24070 */
[----:B------:R-:W0:Y:S04]  /*02f0*/  SHFL.DOWN PT, R4, R9, 0x1, 0x1f ;  /* 0x08201f0009047f89 */ /* 0x000e2800000e0000 */
        /* <DEDUP_REMOVED lines=16> */
[----:B-1----:R-:W-:Y:S01]  /*0400*/  IMAD.X R11, R5, 0x1, R7, P0 ;  /* 0x00000001050b7824 */ /* 0x002fe200000e0607 */
[----:B------:R-:W-:Y:S01]  /*0410*/  ISETP.NE.AND P0, PT, R6, RZ, PT ;  /* 0x000000ff0600720c */ /* 0x000fe20003f05270 */
[----:B------:R-:W0:Y:S04]  /*0420*/  SHFL.DOWN PT, R7, R9, 0x2, 0x1f ;  /* 0x08401f0009077f89 */ /* 0x000e2800000e0000 */
        /* <DEDUP_REMOVED lines=10> */
.L_x_8:
        /* <DEDUP_REMOVED lines=12> */
.L_x_9:
        /* <DEDUP_REMOVED lines=15> */
.L_x_11:


//--------------------- .nv.shared._Z29treeReductionGridStrideKernelILj9EEvjPKiPx --------------------------
	.section	.nv.shared._Z29treeReductionGridStrideKernelILj9EEvjPKiPx,"aw",@nobits
	.sectionflags	@""
	.align	16
	.zero		1024


//--------------------- .nv.shared.reserved.0     --------------------------
	.section	.nv.shared.reserved.0,"aw",@nobits
	.weak		__nv_reservedSMEM_offset_0_alias
	.size		__nv_reservedSMEM_offset_0_alias, 0, 64
	.other		__nv_reservedSMEM_offset_0_alias,@"STO_CUDA_RESERVED_SHARED STV_DEFAULT"
__nv_reservedSMEM_offset_0_alias:
	.zero		0
	.zero		64


//--------------------- .nv.shared._Z29treeReductionGridStrideKernelILj8EEvjPKiPx --------------------------
	.section	.nv.shared._Z29treeReductionGridStrideKernelILj8EEvjPKiPx,"aw",@nobits
	.sectionflags	@""
	.align	16
	.zero		1024


//--------------------- .nv.constant0._Z29treeReductionGridStrideKernelILj9EEvjPKiPx --------------------------
	.section	.nv.constant0._Z29treeReductionGridStrideKernelILj9EEvjPKiPx,"a",@progbits
	.sectionflags	@""
	.align	4
.nv.constant0._Z29treeReductionGridStrideKernelILj9EEvjPKiPx:
	.zero		920


//--------------------- .nv.constant0._Z29treeReductionGridStrideKernelILj8EEvjPKiPx --------------------------
	.section	.nv.constant0._Z29treeReductionGridStrideKernelILj8EEvjPKiPx,"a",@progbits
	.sectionflags	@""
	.align	4
.nv.constant0._Z29treeReductionGridStrideKernelILj8EEvjPKiPx:
	.zero		920


//--------------------- SYMBOLS --------------------------

	.type		.nv.reservedSmem.offset0,@object
	.size		.nv.reservedSmem.offset0,0x4
	.type		.nv.reservedSmem.cap,@object
	.size		.nv.reservedSmem.cap,0x4
